	.headerflags	@"EF_CUDA_TEXMODE_UNIFIED EF_CUDA_64BIT_ADDRESS EF_CUDA_ACCELERATORS EF_CUDA_SM90 EF_CUDA_VIRTUAL_SM(EF_CUDA_SM90)"
	.elftype	@"ET_EXEC"


//--------------------- .nv.info                  --------------------------
	.section	.nv.info,"",@"SHT_CUDA_INFO"
	.align	4


	//----- nvinfo : EIATTR_REGCOUNT
	.align		4
        /*0000*/ 	.byte	0x04, 0x2f
        /*0002*/ 	.short	(.L_1 - .L_0)
	.align		4
.L_0:
        /*0004*/ 	.word	index@(triton_poi_fused_max_pool2d_with_indices_11)
        /*0008*/ 	.word	0x00000010


	//----- nvinfo : EIATTR_MIN_STACK_SIZE
	.align		4
.L_1:
        /*000c*/ 	.byte	0x04, 0x12
        /*000e*/ 	.short	(.L_3 - .L_2)
	.align		4
.L_2:
        /*0010*/ 	.word	index@(triton_poi_fused_max_pool2d_with_indices_11)
        /*0014*/ 	.word	0x00000000


	//----- nvinfo : EIATTR_FRAME_SIZE
	.align		4
.L_3:
        /*0018*/ 	.byte	0x04, 0x11
        /*001a*/ 	.short	(.L_5 - .L_4)
	.align		4
.L_4:
        /*001c*/ 	.word	index@(triton_poi_fused_max_pool2d_with_indices_11)
        /*0020*/ 	.word	0x00000000


	//----- nvinfo : EIATTR_MIN_STACK_SIZE
	.align		4
.L_5:
        /*0024*/ 	.byte	0x04, 0x12
        /*0026*/ 	.short	(.L_7 - .L_6)
	.align		4
.L_6:
        /*0028*/ 	.word	index@(triton_poi_fused_max_pool2d_with_indices_11)
        /*002c*/ 	.word	0x00000000
.L_7:


//--------------------- .nv.info.triton_poi_fused_max_pool2d_with_indices_11 --------------------------
	.section	.nv.info.triton_poi_fused_max_pool2d_with_indices_11,"",@"SHT_CUDA_INFO"
	.sectionflags	@""
	.align	4


	//----- nvinfo : EIATTR_CUDA_API_VERSION
	.align		4
        /*0000*/ 	.byte	0x04, 0x37
        /*0002*/ 	.short	(.L_9 - .L_8)
.L_8:
        /*0004*/ 	.word	0x0000007c


	//----- nvinfo : EIATTR_KPARAM_INFO
	.align		4
.L_9:
        /*0008*/ 	.byte	0x04, 0x17
        /*000a*/ 	.short	(.L_11 - .L_10)
.L_10:
        /*000c*/ 	.word	0x00000000
        /*0010*/ 	.short	0x0003
        /*0012*/ 	.short	0x0018
        /*0014*/ 	.byte	0x00, 0xf0, 0x11, 0x00


	//----- nvinfo : EIATTR_KPARAM_INFO
	.align		4
.L_11:
        /*0018*/ 	.byte	0x04, 0x17
        /*001a*/ 	.short	(.L_13 - .L_12)
.L_12:
        /*001c*/ 	.word	0x00000000
        /*0020*/ 	.short	0x0002
        /*0022*/ 	.short	0x0010
        /*0024*/ 	.byte	0x00, 0xf4, 0x21, 0x00


	//----- nvinfo : EIATTR_KPARAM_INFO
	.align		4
.L_13:
        /*0028*/ 	.byte	0x04, 0x17
        /*002a*/ 	.short	(.L_15 - .L_14)
.L_14:
        /*002c*/ 	.word	0x00000000
        /*0030*/ 	.short	0x0001
        /*0032*/ 	.short	0x0008
        /*0034*/ 	.byte	0x00, 0xf4, 0x21, 0x00


	//----- nvinfo : EIATTR_KPARAM_INFO
	.align		4
.L_15:
        /*0038*/ 	.byte	0x04, 0x17
        /*003a*/ 	.short	(.L_17 - .L_16)
.L_16:
        /*003c*/ 	.word	0x00000000
        /*0040*/ 	.short	0x0000
        /*0042*/ 	.short	0x0000
        /*0044*/ 	.byte	0x00, 0xf4, 0x21, 0x00


	//----- nvinfo : EIATTR_SPARSE_MMA_MASK
	.align		4
.L_17:
        /*0048*/ 	.byte	0x03, 0x50
        /*004a*/ 	.short	0x0000


	//----- nvinfo : EIATTR_MAXREG_COUNT
	.align		4
        /*004c*/ 	.byte	0x03, 0x1b
        /*004e*/ 	.short	0x00ff


	//----- nvinfo : EIATTR_EXIT_INSTR_OFFSETS
	.align		4
        /*0050*/ 	.byte	0x04, 0x1c
        /*0052*/ 	.short	(.L_19 - .L_18)


	//   ....[0]....
.L_18:
        /*0054*/ 	.word	0x000002c0


	//   ....[1]....
        /*0058*/ 	.word	0x000002e0


	//----- nvinfo : EIATTR_REQNTID
	.align		4
.L_19:
        /*005c*/ 	.byte	0x04, 0x10
        /*005e*/ 	.short	(.L_21 - .L_20)
.L_20:
        /*0060*/ 	.word	0x00000080
        /*0064*/ 	.word	0x00000001
        /*0068*/ 	.word	0x00000001


	//----- nvinfo : EIATTR_CBANK_PARAM_SIZE
	.align		4
.L_21:
        /*006c*/ 	.byte	0x03, 0x19
        /*006e*/ 	.short	0x001c


	//----- nvinfo : EIATTR_PARAM_CBANK
	.align		4
        /*0070*/ 	.byte	0x04, 0x0a
        /*0072*/ 	.short	(.L_23 - .L_22)
	.align		4
.L_22:
        /*0074*/ 	.word	index@(.nv.constant0.triton_poi_fused_max_pool2d_with_indices_11)
        /*0078*/ 	.short	0x0210
        /*007a*/ 	.short	0x001c


	//----- nvinfo : EIATTR_SW_WAR
	.align		4
.L_23:
        /*007c*/ 	.byte	0x04, 0x36
        /*007e*/ 	.short	(.L_25 - .L_24)
.L_24:
        /*0080*/ 	.word	0x00000008
.L_25:


//--------------------- .nv.callgraph             --------------------------
	.section	.nv.callgraph,"",@"SHT_CUDA_CALLGRAPH"
	.align	4
	.sectionentsize	8
	.align		4
        /*0000*/ 	.word	0x00000000
	.align		4
        /*0004*/ 	.word	0xffffffff
	.align		4
        /*0008*/ 	.word	0x00000000
	.align		4
        /*000c*/ 	.word	0xfffffffe
	.align		4
        /*0010*/ 	.word	0x00000000
	.align		4
        /*0014*/ 	.word	0xfffffffd
	.align		4
        /*0018*/ 	.word	0x00000000
	.align		4
        /*001c*/ 	.word	0xfffffffc


//--------------------- .text.triton_poi_fused_max_pool2d_with_indices_11 --------------------------
	.section	.text.triton_poi_fused_max_pool2d_with_indices_11,"ax",@progbits
	.align	128
        .global         triton_poi_fused_max_pool2d_with_indices_11
        .type           triton_poi_fused_max_pool2d_with_indices_11,@function
        .size           triton_poi_fused_max_pool2d_with_indices_11,(.L_x_1 - triton_poi_fused_max_pool2d_with_indices_11)
        .other          triton_poi_fused_max_pool2d_with_indices_11,@"STO_CUDA_ENTRY STV_DEFAULT"
triton_poi_fused_max_pool2d_with_indices_11:
.text.triton_poi_fused_max_pool2d_with_indices_11:
[----:B------:R-:W0:Y:S02]  /*0000*/  LDC R1, c[0x0][0x28] ;  /* 0x00000a00ff017b82 */ /* 0x000e240000000800 */
[----:B------:R-:W1:Y:S01]  /*0010*/  S2R R0, SR_TID.X ;  /* 0x0000000000007919 */ /* 0x000e620000002100 */
[----:B------:R-:W-:Y:S02]  /*0020*/  CS2R R10, SRZ ;  /* 0x00000000000a7805 */ /* 0x000fe4000001ff00 */
[----:B------:R-:W-:Y:S01]  /*0030*/  CS2R R12, SRZ ;  /* 0x00000000000c7805 */ /* 0x000fe2000001ff00 */
[----:B------:R-:W-:Y:S01]  /*0040*/  ULDC.64 UR4, c[0x0][0x208] ;  /* 0x0000820000047ab9 */ /* 0x000fe20000000a00 */
[----:B------:R-:W2:Y:S01]  /*0050*/  S2R R3, SR_CTAID.X ;  /* 0x0000000000037919 */ /* 0x000ea20000002500 */
[----:B------:R-:W-:Y:S01]  /*0060*/  ULDC.64 UR6, c[0x0][0x220] ;  /* 0x0000880000067ab9 */ /* 0x000fe20000000a00 */
[----:B-1----:R-:W-:-:S05]  /*0070*/  LOP3.LUT R0, R0, 0x7f, RZ, 0xc0, !PT ;  /* 0x0000007f00007812 */ /* 0x002fca00078ec0ff */
[----:B--2---:R-:W-:Y:S02]  /*0080*/  IMAD R0, R3, 0x80, R0 ;  /* 0x0000008003007824 */ /* 0x004fe400078e0200 */
[----:B------:R-:W1:Y:S03]  /*0090*/  LDC.64 R2, c[0x0][0x210] ;  /* 0x00008400ff027b82 */ /* 0x000e660000000a00 */
[----:B------:R-:W-:Y:S02]  /*00a0*/  SHF.R.S32.HI R5, RZ, 0x1f, R0 ;  /* 0x0000001fff057819 */ /* 0x000fe40000011400 */
[----:B------:R-:W-:Y:S02]  /*00b0*/  ISETP.GE.AND P0, PT, R0, 0x800, PT ;  /* 0x000008000000780c */ /* 0x000fe40003f06270 */
[----:B------:R-:W-:-:S04]  /*00c0*/  LEA.HI R5, R5, R0, RZ, 0x2 ;  /* 0x0000000005057211 */ /* 0x000fc800078f10ff */
[C---:B------:R-:W-:Y:S01]  /*00d0*/  LOP3.LUT R7, R5.reuse, 0x7ffffffc, RZ, 0xc0, !PT ;  /* 0x7ffffffc05077812 */ /* 0x040fe200078ec0ff */
[----:B------:R-:W-:-:S04]  /*00e0*/  IMAD.SHL.U32 R5, R5, 0x4, RZ ;  /* 0x0000000405057824 */ /* 0x000fc800078e00ff */
[----:B------:R-:W-:Y:S01]  /*00f0*/  IMAD.IADD R7, R0, 0x1, -R7 ;  /* 0x0000000100077824 */ /* 0x000fe200078e0a07 */
[----:B------:R-:W-:-:S05]  /*0100*/  LOP3.LUT R4, R5, 0xfffffff0, RZ, 0xc0, !PT ;  /* 0xfffffff005047812 */ /* 0x000fca00078ec0ff */
[----:B------:R-:W-:-:S04]  /*0110*/  IMAD R9, R7, 0x2, R4 ;  /* 0x0000000207097824 */ /* 0x000fc800078e0204 */
[----:B-1----:R-:W-:-:S04]  /*0120*/  IMAD.WIDE R4, R9, 0x4, R2 ;  /* 0x0000000409047825 */ /* 0x002fc800078e0202 */
[----:B------:R-:W-:Y:S01]  /*0130*/  VIADD R7, R9, 0x8 ;  /* 0x0000000809077836 */ /* 0x000fe20000000000 */
[----:B------:R-:W2:Y:S04]  /*0140*/  @!P0 LDG.E.EL R10, desc[UR4][R4.64] ;  /* 0x00000004040a8981 */ /* 0x000ea8000c2e1900 */
[----:B------:R-:W2:Y:S01]  /*0150*/  @!P0 LDG.E.EL R13, desc[UR4][R4.64+0x4] ;  /* 0x00000404040d8981 */ /* 0x000ea2000c2e1900 */
[----:B------:R-:W-:-:S04]  /*0160*/  IMAD.WIDE R6, R7, 0x4, R2 ;  /* 0x0000000407067825 */ /* 0x000fc800078e0202 */
[----:B------:R-:W-:Y:S01]  /*0170*/  VIADD R9, R9, 0x9 ;  /* 0x0000000909097836 */ /* 0x000fe20000000000 */
[----:B------:R-:W3:Y:S03]  /*0180*/  @!P0 LDG.E.EL R12, desc[UR4][R6.64] ;  /* 0x00000004060c8981 */ /* 0x000ee6000c2e1900 */
[----:B------:R-:W-:Y:S02]  /*0190*/  IMAD.WIDE R2, R9, 0x4, R2 ;  /* 0x0000000409027825 */ /* 0x000fe400078e0202 */
[----:B------:R-:W1:Y:S03]  /*01a0*/  LDC.64 R8, c[0x0][0x218] ;  /* 0x00008600ff087b82 */ /* 0x000e660000000a00 */
[----:B------:R1:W4:Y:S02]  /*01b0*/  @!P0 LDG.E.EL R11, desc[UR4][R2.64] ;  /* 0x00000004020b8981 */ /* 0x000324000c2e1900 */
[----:B-1----:R-:W-:Y:S01]  /*01c0*/  IMAD.WIDE R2, R0, 0x4, R8 ;  /* 0x0000000400027825 */ /* 0x002fe200078e0208 */
[----:B--2---:R-:W-:-:S02]  /*01d0*/  FSETP.GT.AND P3, PT, R13, R10, PT ;  /* 0x0000000a0d00720b */ /* 0x004fc40003f64000 */
[----:B------:R-:W-:Y:S02]  /*01e0*/  FSETP.NAN.AND P1, PT, R13, R13, PT ;  /* 0x0000000d0d00720b */ /* 0x000fe40003f28000 */
[----:B------:R-:W-:Y:S02]  /*01f0*/  SEL R5, RZ, 0x1, !P3 ;  /* 0x00000001ff057807 */ /* 0x000fe40005800000 */
[----:B---3--:R-:W-:-:S07]  /*0200*/  FSETP.NAN.AND P4, PT, R12, R12, PT ;  /* 0x0000000c0c00720b */ /* 0x008fce0003f88000 */
[----:B------:R-:W-:Y:S02]  /*0210*/  @!P3 FSEL R13, R13, R10, P1 ;  /* 0x0000000a0d0db208 */ /* 0x000fe40000800000 */
[----:B----4-:R-:W-:Y:S02]  /*0220*/  FSETP.NAN.AND P2, PT, R11, R11, PT ;  /* 0x0000000b0b00720b */ /* 0x010fe40003f48000 */
[----:B------:R-:W-:-:S04]  /*0230*/  FSETP.GEU.AND P1, PT, R13, R12, PT ;  /* 0x0000000c0d00720b */ /* 0x000fc80003f2e000 */
[----:B------:R-:W-:Y:S02]  /*0240*/  @!P4 FSEL R12, R12, R13, !P1 ;  /* 0x0000000d0c0cc208 */ /* 0x000fe40004800000 */
[----:B------:R-:W-:Y:S02]  /*0250*/  SEL R6, R5, 0x2, P1 ;  /* 0x0000000205067807 */ /* 0x000fe40000800000 */
[----:B------:R-:W-:-:S04]  /*0260*/  FSETP.GEU.AND P4, PT, R12, R11, PT ;  /* 0x0000000b0c00720b */ /* 0x000fc80003f8e000 */
[----:B------:R-:W-:Y:S02]  /*0270*/  @!P2 SEL R11, R11, R12, !P4 ;  /* 0x0000000c0b0ba207 */ /* 0x000fe40006000000 */
[----:B------:R-:W-:Y:S02]  /*0280*/  IADD3 R4, P2, R0, UR6, RZ ;  /* 0x0000000600047c10 */ /* 0x000fe4000ff5e0ff */
[----:B------:R-:W-:Y:S01]  /*0290*/  SEL R7, R6, 0x3, P4 ;  /* 0x0000000306077807 */ /* 0x000fe20002000000 */
[----:B------:R1:W-:Y:S01]  /*02a0*/  @!P0 STG.E desc[UR4][R2.64], R11 ;  /* 0x0000000b02008986 */ /* 0x0003e2000c101904 */
[----:B------:R-:W-:Y:S01]  /*02b0*/  LEA.HI.X.SX32 R5, R0, UR7, 0x1, P2 ;  /* 0x0000000700057c11 */ /* 0x000fe200090f0eff */
[----:B------:R-:W-:Y:S08]  /*02c0*/  @P0 EXIT ;  /* 0x000000000000094d */ /* 0x000ff00003800000 */
[----:B------:R-:W-:Y:S01]  /*02d0*/  STG.E.U8 desc[UR4][R4.64], R7 ;  /* 0x0000000704007986 */ /* 0x000fe2000c101104 */
[----:B------:R-:W-:Y:S05]  /*02e0*/  EXIT ;  /* 0x000000000000794d */ /* 0x000fea0003800000 */
.L_x_0:
[----:B------:R-:W-:-:S00]  /*02f0*/  BRA `(.L_x_0) ;  /* 0xfffffffc00fc7947 */ /* 0x000fc0000383ffff */
[----:B------:R-:W-:-:S00]  /*0300*/  NOP ;  /* 0x0000000000007918 */ /* 0x000fc00000000000 */
[----:B------:R-:W-:-:S00]  /*0310*/  NOP ;  /* 0x0000000000007918 */ /* 0x000fc00000000000 */
[----:B------:R-:W-:-:S00]  /*0320*/  NOP ;  /* 0x0000000000007918 */ /* 0x000fc00000000000 */
[----:B------:R-:W-:-:S00]  /*0330*/  NOP ;  /* 0x0000000000007918 */ /* 0x000fc00000000000 */
[----:B------:R-:W-:-:S00]  /*0340*/  NOP ;  /* 0x0000000000007918 */ /* 0x000fc00000000000 */
[----:B------:R-:W-:-:S00]  /*0350*/  NOP ;  /* 0x0000000000007918 */ /* 0x000fc00000000000 */
[----:B------:R-:W-:-:S00]  /*0360*/  NOP ;  /* 0x0000000000007918 */ /* 0x000fc00000000000 */
[----:B------:R-:W-:-:S00]  /*0370*/  NOP ;  /* 0x0000000000007918 */ /* 0x000fc00000000000 */
.L_x_1:


//--------------------- .nv.constant0.triton_poi_fused_max_pool2d_with_indices_11 --------------------------
	.section	.nv.constant0.triton_poi_fused_max_pool2d_with_indices_11,"a",@progbits
	.sectionflags	@""
	.align	4
.nv.constant0.triton_poi_fused_max_pool2d_with_indices_11:
	.zero		556
